	.headerflags	@"EF_CUDA_TEXMODE_UNIFIED EF_CUDA_64BIT_ADDRESS EF_CUDA_ACCELERATORS EF_CUDA_SM90 EF_CUDA_VIRTUAL_SM(EF_CUDA_SM90)"
	.elftype	@"ET_EXEC"


//--------------------- .nv.info                  --------------------------
	.section	.nv.info,"",@"SHT_CUDA_INFO"
	.align	4


	//----- nvinfo : EIATTR_REGCOUNT
	.align		4
        /*0000*/ 	.byte	0x04, 0x2f
        /*0002*/ 	.short	(.L_1 - .L_0)
	.align		4
.L_0:
        /*0004*/ 	.word	index@(triton_per_fused_mean_8)
        /*0008*/ 	.word	0x0000000c


	//----- nvinfo : EIATTR_MIN_STACK_SIZE
	.align		4
.L_1:
        /*000c*/ 	.byte	0x04, 0x12
        /*000e*/ 	.short	(.L_3 - .L_2)
	.align		4
.L_2:
        /*0010*/ 	.word	index@(triton_per_fused_mean_8)
        /*0014*/ 	.word	0x00000000


	//----- nvinfo : EIATTR_FRAME_SIZE
	.align		4
.L_3:
        /*0018*/ 	.byte	0x04, 0x11
        /*001a*/ 	.short	(.L_5 - .L_4)
	.align		4
.L_4:
        /*001c*/ 	.word	index@(triton_per_fused_mean_8)
        /*0020*/ 	.word	0x00000000


	//----- nvinfo : EIATTR_MIN_STACK_SIZE
	.align		4
.L_5:
        /*0024*/ 	.byte	0x04, 0x12
        /*0026*/ 	.short	(.L_7 - .L_6)
	.align		4
.L_6:
        /*0028*/ 	.word	index@(triton_per_fused_mean_8)
        /*002c*/ 	.word	0x00000000
.L_7:


//--------------------- .nv.info.triton_per_fused_mean_8 --------------------------
	.section	.nv.info.triton_per_fused_mean_8,"",@"SHT_CUDA_INFO"
	.sectionflags	@""
	.align	4


	//----- nvinfo : EIATTR_CUDA_API_VERSION
	.align		4
        /*0000*/ 	.byte	0x04, 0x37
        /*0002*/ 	.short	(.L_9 - .L_8)
.L_8:
        /*0004*/ 	.word	0x0000007c


	//----- nvinfo : EIATTR_KPARAM_INFO
	.align		4
.L_9:
        /*0008*/ 	.byte	0x04, 0x17
        /*000a*/ 	.short	(.L_11 - .L_10)
.L_10:
        /*000c*/ 	.word	0x00000000
        /*0010*/ 	.short	0x0003
        /*0012*/ 	.short	0x0014
        /*0014*/ 	.byte	0x00, 0xf0, 0x11, 0x00


	//----- nvinfo : EIATTR_KPARAM_INFO
	.align		4
.L_11:
        /*0018*/ 	.byte	0x04, 0x17
        /*001a*/ 	.short	(.L_13 - .L_12)
.L_12:
        /*001c*/ 	.word	0x00000000
        /*0020*/ 	.short	0x0002
        /*0022*/ 	.short	0x0010
        /*0024*/ 	.byte	0x00, 0xf0, 0x11, 0x00


	//----- nvinfo : EIATTR_KPARAM_INFO
	.align		4
.L_13:
        /*0028*/ 	.byte	0x04, 0x17
        /*002a*/ 	.short	(.L_15 - .L_14)
.L_14:
        /*002c*/ 	.word	0x00000000
        /*0030*/ 	.short	0x0001
        /*0032*/ 	.short	0x0008
        /*0034*/ 	.byte	0x00, 0xf4, 0x21, 0x00


	//----- nvinfo : EIATTR_KPARAM_INFO
	.align		4
.L_15:
        /*0038*/ 	.byte	0x04, 0x17
        /*003a*/ 	.short	(.L_17 - .L_16)
.L_16:
        /*003c*/ 	.word	0x00000000
        /*0040*/ 	.short	0x0000
        /*0042*/ 	.short	0x0000
        /*0044*/ 	.byte	0x00, 0xf4, 0x21, 0x00


	//----- nvinfo : EIATTR_SPARSE_MMA_MASK
	.align		4
.L_17:
        /*0048*/ 	.byte	0x03, 0x50
        /*004a*/ 	.short	0x0000


	//----- nvinfo : EIATTR_MAXREG_COUNT
	.align		4
        /*004c*/ 	.byte	0x03, 0x1b
        /*004e*/ 	.short	0x00ff


	//----- nvinfo : EIATTR_COOP_GROUP_MASK_REGIDS
	.align		4
        /*0050*/ 	.byte	0x04, 0x29
        /*0052*/ 	.short	(.L_19 - .L_18)


	//   ....[0]....
.L_18:
        /*0054*/ 	.word	0xffffffff


	//----- nvinfo : EIATTR_COOP_GROUP_INSTR_OFFSETS
	.align		4
.L_19:
        /*0058*/ 	.byte	0x04, 0x28
        /*005a*/ 	.short	(.L_21 - .L_20)


	//   ....[0]....
.L_20:
        /*005c*/ 	.word	0x00000100


	//----- nvinfo : EIATTR_EXIT_INSTR_OFFSETS
	.align		4
.L_21:
        /*0060*/ 	.byte	0x04, 0x1c
        /*0062*/ 	.short	(.L_23 - .L_22)


	//   ....[0]....
.L_22:
        /*0064*/ 	.word	0x00000130


	//   ....[1]....
        /*0068*/ 	.word	0x00000150


	//----- nvinfo : EIATTR_REQNTID
	.align		4
.L_23:
        /*006c*/ 	.byte	0x04, 0x10
        /*006e*/ 	.short	(.L_25 - .L_24)
.L_24:
        /*0070*/ 	.word	0x00000040
        /*0074*/ 	.word	0x00000001
        /*0078*/ 	.word	0x00000001


	//----- nvinfo : EIATTR_CBANK_PARAM_SIZE
	.align		4
.L_25:
        /*007c*/ 	.byte	0x03, 0x19
        /*007e*/ 	.short	0x0018


	//----- nvinfo : EIATTR_PARAM_CBANK
	.align		4
        /*0080*/ 	.byte	0x04, 0x0a
        /*0082*/ 	.short	(.L_27 - .L_26)
	.align		4
.L_26:
        /*0084*/ 	.word	index@(.nv.constant0.triton_per_fused_mean_8)
        /*0088*/ 	.short	0x0210
        /*008a*/ 	.short	0x0018


	//----- nvinfo : EIATTR_SW_WAR
	.align		4
.L_27:
        /*008c*/ 	.byte	0x04, 0x36
        /*008e*/ 	.short	(.L_29 - .L_28)
.L_28:
        /*0090*/ 	.word	0x00000008
.L_29:


//--------------------- .nv.callgraph             --------------------------
	.section	.nv.callgraph,"",@"SHT_CUDA_CALLGRAPH"
	.align	4
	.sectionentsize	8
	.align		4
        /*0000*/ 	.word	0x00000000
	.align		4
        /*0004*/ 	.word	0xffffffff
	.align		4
        /*0008*/ 	.word	0x00000000
	.align		4
        /*000c*/ 	.word	0xfffffffe
	.align		4
        /*0010*/ 	.word	0x00000000
	.align		4
        /*0014*/ 	.word	0xfffffffd
	.align		4
        /*0018*/ 	.word	0x00000000
	.align		4
        /*001c*/ 	.word	0xfffffffc


//--------------------- .text.triton_per_fused_mean_8 --------------------------
	.section	.text.triton_per_fused_mean_8,"ax",@progbits
	.align	128
        .global         triton_per_fused_mean_8
        .type           triton_per_fused_mean_8,@function
        .size           triton_per_fused_mean_8,(.L_x_1 - triton_per_fused_mean_8)
        .other          triton_per_fused_mean_8,@"STO_CUDA_ENTRY STV_DEFAULT"
triton_per_fused_mean_8:
.text.triton_per_fused_mean_8:
[----:B------:R-:W0:Y:S02]  /*0000*/  LDC R1, c[0x0][0x28] ;  /* 0x00000a00ff017b82 */ /* 0x000e240000000800 */
[----:B------:R-:W1:Y:S01]  /*0010*/  S2R R6, SR_TID.X ;  /* 0x0000000000067919 */ /* 0x000e620000002100 */
[----:B------:R-:W2:Y:S01]  /*0020*/  LDC.64 R2, c[0x0][0x210] ;  /* 0x00008400ff027b82 */ /* 0x000ea20000000a00 */
[----:B------:R-:W-:Y:S01]  /*0030*/  ULDC.64 UR4, c[0x0][0x208] ;  /* 0x0000820000047ab9 */ /* 0x000fe20000000a00 */
[----:B------:R-:W3:Y:S01]  /*0040*/  S2R R9, SR_CTAID.X ;  /* 0x0000000000097919 */ /* 0x000ee20000002500 */
[----:B-1----:R-:W-:Y:S02]  /*0050*/  LOP3.LUT R0, R6, 0x1, RZ, 0xc0, !PT ;  /* 0x0000000106007812 */ /* 0x002fe400078ec0ff */
[----:B---3--:R-:W-:-:S03]  /*0060*/  ISETP.GE.AND P0, PT, R9, 0x4, PT ;  /* 0x000000040900780c */ /* 0x008fc60003f06270 */
[----:B------:R-:W-:Y:S02]  /*0070*/  IMAD R5, R9, 0x2, R0 ;  /* 0x0000000209057824 */ /* 0x000fe400078e0200 */
[----:B------:R-:W-:Y:S02]  /*0080*/  IMAD.MOV.U32 R0, RZ, RZ, RZ ;  /* 0x000000ffff007224 */ /* 0x000fe400078e00ff */
[----:B--2---:R-:W-:Y:S02]  /*0090*/  IMAD.WIDE R2, R5, 0x4, R2 ;  /* 0x0000000405027825 */ /* 0x004fe400078e0202 */
[----:B------:R-:W1:Y:S04]  /*00a0*/  LDC.64 R4, c[0x0][0x218] ;  /* 0x00008600ff047b82 */ /* 0x000e680000000a00 */
[----:B------:R-:W2:Y:S01]  /*00b0*/  @!P0 LDG.E R0, desc[UR4][R2.64] ;  /* 0x0000000402008981 */ /* 0x000ea2000c1e1900 */
[----:B-1----:R-:W-:Y:S01]  /*00c0*/  IMAD.WIDE R4, R9, 0x4, R4 ;  /* 0x0000000409047825 */ /* 0x002fe200078e0204 */
[----:B--2---:R-:W-:-:S04]  /*00d0*/  SEL R0, R0, RZ, !P0 ;  /* 0x000000ff00007207 */ /* 0x004fc80004000000 */
[----:B------:R-:W-:Y:S02]  /*00e0*/  FSEL R0, R0, RZ, !P0 ;  /* 0x000000ff00007208 */ /* 0x000fe40004000000 */
[----:B------:R-:W-:-:S03]  /*00f0*/  LOP3.LUT P0, RZ, R6, 0x3f, RZ, 0xc0, !PT ;  /* 0x0000003f06ff7812 */ /* 0x000fc6000780c0ff */
[----:B------:R-:W1:Y:S01]  /*0100*/  SHFL.BFLY PT, R7, R0, 0x1, 0x1f ;  /* 0x0c201f0000077f89 */ /* 0x000e6200000e0000 */
[----:B------:R-:W-:Y:S01]  /*0110*/  ISETP.LT.AND P0, PT, R9, 0x4, !P0 ;  /* 0x000000040900780c */ /* 0x000fe20004701270 */
[----:B-1----:R-:W-:-:S12]  /*0120*/  FADD R7, R0, R7 ;  /* 0x0000000700077221 */ /* 0x002fd80000000000 */
[----:B------:R-:W-:Y:S05]  /*0130*/  @!P0 EXIT ;  /* 0x000000000000894d */ /* 0x000fea0003800000 */
[----:B------:R-:W-:Y:S01]  /*0140*/  STG.E desc[UR4][R4.64], R7 ;  /* 0x0000000704007986 */ /* 0x000fe2000c101904 */
[----:B------:R-:W-:Y:S05]  /*0150*/  EXIT ;  /* 0x000000000000794d */ /* 0x000fea0003800000 */
.L_x_0:
[----:B------:R-:W-:-:S00]  /*0160*/  BRA `(.L_x_0) ;  /* 0xfffffffc00fc7947 */ /* 0x000fc0000383ffff */
[----:B------:R-:W-:-:S00]  /*0170*/  NOP ;  /* 0x0000000000007918 */ /* 0x000fc00000000000 */
        /* <DEDUP_REMOVED lines=8> */
.L_x_1:


//--------------------- .nv.constant0.triton_per_fused_mean_8 --------------------------
	.section	.nv.constant0.triton_per_fused_mean_8,"a",@progbits
	.sectionflags	@""
	.align	4
.nv.constant0.triton_per_fused_mean_8:
	.zero		552
